//
// Generated by NVIDIA NVVM Compiler
//
// Compiler Build ID: CL-36424714
// Cuda compilation tools, release 13.0, V13.0.88
// Based on NVVM 20.0.0
//

.version 9.0
.target sm_100
.address_size 64

	// .globl	_Z14add_vec_GPU_v1PiS_S_m

.visible .entry _Z14add_vec_GPU_v1PiS_S_m(
	.param .u64 .ptr .align 1 _Z14add_vec_GPU_v1PiS_S_m_param_0,
	.param .u64 .ptr .align 1 _Z14add_vec_GPU_v1PiS_S_m_param_1,
	.param .u64 .ptr .align 1 _Z14add_vec_GPU_v1PiS_S_m_param_2,
	.param .u64 _Z14add_vec_GPU_v1PiS_S_m_param_3
)
{
	.reg .pred 	%p<2>;
	.reg .b32 	%r<5>;
	.reg .b64 	%rd<13>;

	ld.param.u64 	%rd2, [_Z14add_vec_GPU_v1PiS_S_m_param_0];
	ld.param.u64 	%rd3, [_Z14add_vec_GPU_v1PiS_S_m_param_1];
	ld.param.u64 	%rd4, [_Z14add_vec_GPU_v1PiS_S_m_param_2];
	ld.param.u64 	%rd5, [_Z14add_vec_GPU_v1PiS_S_m_param_3];
	mov.u32 	%r1, %ctaid.x;
	cvt.u64.u32 	%rd1, %r1;
	setp.le.u64 	%p1, %rd5, %rd1;
	@%p1 bra 	$L__BB0_2;
	cvta.to.global.u64 	%rd6, %rd2;
	cvta.to.global.u64 	%rd7, %rd3;
	cvta.to.global.u64 	%rd8, %rd4;
	shl.b64 	%rd9, %rd1, 2;
	add.s64 	%rd10, %rd6, %rd9;
	ld.global.u32 	%r2, [%rd10];
	add.s64 	%rd11, %rd7, %rd9;
	ld.global.u32 	%r3, [%rd11];
	add.s32 	%r4, %r3, %r2;
	add.s64 	%rd12, %rd8, %rd9;
	st.global.u32 	[%rd12], %r4;
$L__BB0_2:
	ret;

}
	// .globl	_Z14add_vec_GPU_v2PiS_S_m
.visible .entry _Z14add_vec_GPU_v2PiS_S_m(
	.param .u64 .ptr .align 1 _Z14add_vec_GPU_v2PiS_S_m_param_0,
	.param .u64 .ptr .align 1 _Z14add_vec_GPU_v2PiS_S_m_param_1,
	.param .u64 .ptr .align 1 _Z14add_vec_GPU_v2PiS_S_m_param_2,
	.param .u64 _Z14add_vec_GPU_v2PiS_S_m_param_3
)
{
	.reg .pred 	%p<2>;
	.reg .b32 	%r<5>;
	.reg .b64 	%rd<13>;

	ld.param.u64 	%rd2, [_Z14add_vec_GPU_v2PiS_S_m_param_0];
	ld.param.u64 	%rd3, [_Z14add_vec_GPU_v2PiS_S_m_param_1];
	ld.param.u64 	%rd4, [_Z14add_vec_GPU_v2PiS_S_m_param_2];
	ld.param.u64 	%rd5, [_Z14add_vec_GPU_v2PiS_S_m_param_3];
	mov.u32 	%r1, %tid.x;
	cvt.u64.u32 	%rd1, %r1;
	setp.le.u64 	%p1, %rd5, %rd1;
	@%p1 bra 	$L__BB1_2;
	cvta.to.global.u64 	%rd6, %rd2;
	cvta.to.global.u64 	%rd7, %rd3;
	cvta.to.global.u64 	%rd8, %rd4;
	shl.b64 	%rd9, %rd1, 2;
	add.s64 	%rd10, %rd6, %rd9;
	ld.global.u32 	%r2, [%rd10];
	add.s64 	%rd11, %rd7, %rd9;
	ld.global.u32 	%r3, [%rd11];
	add.s32 	%r4, %r3, %r2;
	add.s64 	%rd12, %rd8, %rd9;
	st.global.u32 	[%rd12], %r4;
$L__BB1_2:
	ret;

}
	// .globl	_Z14add_vec_GPU_v3PiS_S_m
.visible .entry _Z14add_vec_GPU_v3PiS_S_m(
	.param .u64 .ptr .align 1 _Z14add_vec_GPU_v3PiS_S_m_param_0,
	.param .u64 .ptr .align 1 _Z14add_vec_GPU_v3PiS_S_m_param_1,
	.param .u64 .ptr .align 1 _Z14add_vec_GPU_v3PiS_S_m_param_2,
	.param .u64 _Z14add_vec_GPU_v3PiS_S_m_param_3
)
{
	.reg .pred 	%p<3>;
	.reg .b32 	%r<13>;
	.reg .b64 	%rd<16>;

	ld.param.u64 	%rd7, [_Z14add_vec_GPU_v3PiS_S_m_param_0];
	ld.param.u64 	%rd8, [_Z14add_vec_GPU_v3PiS_S_m_param_1];
	ld.param.u64 	%rd9, [_Z14add_vec_GPU_v3PiS_S_m_param_2];
	ld.param.u64 	%rd10, [_Z14add_vec_GPU_v3PiS_S_m_param_3];
	mov.u32 	%r6, %tid.x;
	mov.u32 	%r7, %ctaid.x;
	mov.u32 	%r1, %ntid.x;
	mad.lo.s32 	%r12, %r7, %r1, %r6;
	cvt.s64.s32 	%rd15, %r12;
	setp.le.u64 	%p1, %rd10, %rd15;
	@%p1 bra 	$L__BB2_3;
	mov.u32 	%r8, %nctaid.x;
	mul.lo.s32 	%r3, %r8, %r1;
	cvta.to.global.u64 	%rd2, %rd7;
	cvta.to.global.u64 	%rd3, %rd8;
	cvta.to.global.u64 	%rd4, %rd9;
$L__BB2_2:
	shl.b64 	%rd11, %rd15, 2;
	add.s64 	%rd12, %rd2, %rd11;
	ld.global.u32 	%r9, [%rd12];
	add.s64 	%rd13, %rd3, %rd11;
	ld.global.u32 	%r10, [%rd13];
	add.s32 	%r11, %r10, %r9;
	add.s64 	%rd14, %rd4, %rd11;
	st.global.u32 	[%rd14], %r11;
	add.s32 	%r12, %r12, %r3;
	cvt.s64.s32 	%rd15, %r12;
	setp.gt.u64 	%p2, %rd10, %rd15;
	@%p2 bra 	$L__BB2_2;
$L__BB2_3:
	ret;

}


// ===== COMPILED SASS (sm_100) =====

	.target	sm_100

	.elftype	@"ET_EXEC"


//--------------------- .note.nv.tkinfo           --------------------------
	.section	.note.nv.tkinfo,"",@"SHT_NOTE"
	.sectionflags	@"SHF_NOTE_NV_TKINFO"
	.tkinfo
        /*0018*/ 	.word	0x00000002
        /*0030*/ 	.string	""
        /*0030*/ 	.string	"ptxas"
        /*0030*/ 	.string	"Cuda compilation tools, release 13.0, V13.0.88"
        /*0030*/ 	.string	"Build cuda_13.0.r13.0/compiler.36424714_0"
        /*0030*/ 	.string	"-arch sm_100 -m 64 "



//--------------------- .note.nv.cuinfo           --------------------------
	.section	.note.nv.cuinfo,"",@"SHT_NOTE"
	.sectionflags	@"SHF_NOTE_NV_CUINFO"
        /*0018*/ 	.short	0x0002
        /*001a*/ 	.short	0x0064
        /*001c*/ 	.short	0x0082
	.zero		2


//--------------------- .nv.info                  --------------------------
	.section	.nv.info,"",@"SHT_CUDA_INFO"
	.align	4


	//----- nvinfo : EIATTR_REGCOUNT
	.align		4
        /*0000*/ 	.byte	0x04, 0x2f
        /*0002*/ 	.short	(.L_1 - .L_0)
	.align		4
.L_0:
        /*0004*/ 	.word	index@(_Z14add_vec_GPU_v1PiS_S_m)
        /*0008*/ 	.word	0x0000000c


	//----- nvinfo : EIATTR_FRAME_SIZE
	.align		4
.L_1:
        /*000c*/ 	.byte	0x04, 0x11
        /*000e*/ 	.short	(.L_3 - .L_2)
	.align		4
.L_2:
        /*0010*/ 	.word	index@(_Z14add_vec_GPU_v1PiS_S_m)
        /*0014*/ 	.word	0x00000000


	//----- nvinfo : EIATTR_REGCOUNT
	.align		4
.L_3:
        /*0018*/ 	.byte	0x04, 0x2f
        /*001a*/ 	.short	(.L_5 - .L_4)
	.align		4
.L_4:
        /*001c*/ 	.word	index@(_Z14add_vec_GPU_v2PiS_S_m)
        /*0020*/ 	.word	0x0000000c


	//----- nvinfo : EIATTR_FRAME_SIZE
	.align		4
.L_5:
        /*0024*/ 	.byte	0x04, 0x11
        /*0026*/ 	.short	(.L_7 - .L_6)
	.align		4
.L_6:
        /*0028*/ 	.word	index@(_Z14add_vec_GPU_v2PiS_S_m)
        /*002c*/ 	.word	0x00000000


	//----- nvinfo : EIATTR_REGCOUNT
	.align		4
.L_7:
        /*0030*/ 	.byte	0x04, 0x2f
        /*0032*/ 	.short	(.L_9 - .L_8)
	.align		4
.L_8:
        /*0034*/ 	.word	index@(_Z14add_vec_GPU_v3PiS_S_m)
        /*0038*/ 	.word	0x00000010


	//----- nvinfo : EIATTR_FRAME_SIZE
	.align		4
.L_9:
        /*003c*/ 	.byte	0x04, 0x11
        /*003e*/ 	.short	(.L_11 - .L_10)
	.align		4
.L_10:
        /*0040*/ 	.word	index@(_Z14add_vec_GPU_v3PiS_S_m)
        /*0044*/ 	.word	0x00000000


	//----- nvinfo : EIATTR_MIN_STACK_SIZE
	.align		4
.L_11:
        /*0048*/ 	.byte	0x04, 0x12
        /*004a*/ 	.short	(.L_13 - .L_12)
	.align		4
.L_12:
        /*004c*/ 	.word	index@(_Z14add_vec_GPU_v3PiS_S_m)
        /*0050*/ 	.word	0x00000000


	//----- nvinfo : EIATTR_MIN_STACK_SIZE
	.align		4
.L_13:
        /*0054*/ 	.byte	0x04, 0x12
        /*0056*/ 	.short	(.L_15 - .L_14)
	.align		4
.L_14:
        /*0058*/ 	.word	index@(_Z14add_vec_GPU_v2PiS_S_m)
        /*005c*/ 	.word	0x00000000


	//----- nvinfo : EIATTR_MIN_STACK_SIZE
	.align		4
.L_15:
        /*0060*/ 	.byte	0x04, 0x12
        /*0062*/ 	.short	(.L_17 - .L_16)
	.align		4
.L_16:
        /*0064*/ 	.word	index@(_Z14add_vec_GPU_v1PiS_S_m)
        /*0068*/ 	.word	0x00000000
.L_17:


//--------------------- .nv.compat                --------------------------
	.section	.nv.compat,"",@"SHT_CUDA_COMPAT_INFO"
	.align	4
        /*0000*/ 	.byte	0x02, 0x09, 0x00, 0x00, 0x02, 0x02, 0x01, 0x00, 0x02, 0x05, 0x05, 0x00, 0x03, 0x07, 0x01, 0x01
        /*0010*/ 	.byte	0x02, 0x03, 0x00, 0x00, 0x02, 0x06, 0x01, 0x00, 0x04, 0x0b, 0x08, 0x00, 0x09, 0x00, 0x00, 0x00
        /*0020*/ 	.byte	0x00, 0x00, 0x00, 0x00


//--------------------- .nv.info._Z14add_vec_GPU_v3PiS_S_m --------------------------
	.section	.nv.info._Z14add_vec_GPU_v3PiS_S_m,"",@"SHT_CUDA_INFO"
	.sectionflags	@""
	.align	4


	//----- nvinfo : EIATTR_CUDA_API_VERSION
	.align		4
        /*0000*/ 	.byte	0x04, 0x37
        /*0002*/ 	.short	(.L_19 - .L_18)
.L_18:
        /*0004*/ 	.word	0x00000082


	//----- nvinfo : EIATTR_KPARAM_INFO
	.align		4
.L_19:
        /*0008*/ 	.byte	0x04, 0x17
        /*000a*/ 	.short	(.L_21 - .L_20)
.L_20:
        /*000c*/ 	.word	0x00000000
        /*0010*/ 	.short	0x0003
        /*0012*/ 	.short	0x0018
        /*0014*/ 	.byte	0x00, 0xf0, 0x21, 0x00


	//----- nvinfo : EIATTR_KPARAM_INFO
	.align		4
.L_21:
        /*0018*/ 	.byte	0x04, 0x17
        /*001a*/ 	.short	(.L_23 - .L_22)
.L_22:
        /*001c*/ 	.word	0x00000000
        /*0020*/ 	.short	0x0002
        /*0022*/ 	.short	0x0010
        /*0024*/ 	.byte	0x00, 0xf5, 0x21, 0x00


	//----- nvinfo : EIATTR_KPARAM_INFO
	.align		4
.L_23:
        /*0028*/ 	.byte	0x04, 0x17
        /*002a*/ 	.short	(.L_25 - .L_24)
.L_24:
        /*002c*/ 	.word	0x00000000
        /*0030*/ 	.short	0x0001
        /*0032*/ 	.short	0x0008
        /*0034*/ 	.byte	0x00, 0xf5, 0x21, 0x00


	//----- nvinfo : EIATTR_KPARAM_INFO
	.align		4
.L_25:
        /*0038*/ 	.byte	0x04, 0x17
        /*003a*/ 	.short	(.L_27 - .L_26)
.L_26:
        /*003c*/ 	.word	0x00000000
        /*0040*/ 	.short	0x0000
        /*0042*/ 	.short	0x0000
        /*0044*/ 	.byte	0x00, 0xf5, 0x21, 0x00


	//----- nvinfo : EIATTR_SPARSE_MMA_MASK
	.align		4
.L_27:
        /*0048*/ 	.byte	0x03, 0x50
        /*004a*/ 	.short	0x0000


	//----- nvinfo : EIATTR_MAXREG_COUNT
	.align		4
        /*004c*/ 	.byte	0x03, 0x1b
        /*004e*/ 	.short	0x00ff


	//----- nvinfo : EIATTR_MERCURY_ISA_VERSION
	.align		4
        /*0050*/ 	.byte	0x03, 0x5f
        /*0052*/ 	.short	0x0101


	//----- nvinfo : EIATTR_VRC_CTA_INIT_COUNT
	.align		4
        /*0054*/ 	.byte	0x02, 0x4a
	.zero		1
	.zero		1


	//----- nvinfo : EIATTR_EXIT_INSTR_OFFSETS
	.align		4
        /*0058*/ 	.byte	0x04, 0x1c
        /*005a*/ 	.short	(.L_29 - .L_28)


	//   ....[0]....
.L_28:
        /*005c*/ 	.word	0x00000090


	//   ....[1]....
        /*0060*/ 	.word	0x00000230


	//----- nvinfo : EIATTR_CRS_STACK_SIZE
	.align		4
.L_29:
        /*0064*/ 	.byte	0x04, 0x1e
        /*0066*/ 	.short	(.L_31 - .L_30)
.L_30:
        /*0068*/ 	.word	0x00000000


	//----- nvinfo : EIATTR_CBANK_PARAM_SIZE
	.align		4
.L_31:
        /*006c*/ 	.byte	0x03, 0x19
        /*006e*/ 	.short	0x0020


	//----- nvinfo : EIATTR_PARAM_CBANK
	.align		4
        /*0070*/ 	.byte	0x04, 0x0a
        /*0072*/ 	.short	(.L_33 - .L_32)
	.align		4
.L_32:
        /*0074*/ 	.word	index@(.nv.constant0._Z14add_vec_GPU_v3PiS_S_m)
        /*0078*/ 	.short	0x0380
        /*007a*/ 	.short	0x0020


	//----- nvinfo : EIATTR_SW_WAR
	.align		4
.L_33:
        /*007c*/ 	.byte	0x04, 0x36
        /*007e*/ 	.short	(.L_35 - .L_34)
.L_34:
        /*0080*/ 	.word	0x00000008
.L_35:


//--------------------- .nv.info._Z14add_vec_GPU_v2PiS_S_m --------------------------
	.section	.nv.info._Z14add_vec_GPU_v2PiS_S_m,"",@"SHT_CUDA_INFO"
	.sectionflags	@""
	.align	4


	//----- nvinfo : EIATTR_CUDA_API_VERSION
	.align		4
        /*0000*/ 	.byte	0x04, 0x37
        /*0002*/ 	.short	(.L_37 - .L_36)
.L_36:
        /*0004*/ 	.word	0x00000082


	//----- nvinfo : EIATTR_KPARAM_INFO
	.align		4
.L_37:
        /*0008*/ 	.byte	0x04, 0x17
        /*000a*/ 	.short	(.L_39 - .L_38)
.L_38:
        /*000c*/ 	.word	0x00000000
        /*0010*/ 	.short	0x0003
        /*0012*/ 	.short	0x0018
        /*0014*/ 	.byte	0x00, 0xf0, 0x21, 0x00


	//----- nvinfo : EIATTR_KPARAM_INFO
	.align		4
.L_39:
        /*0018*/ 	.byte	0x04, 0x17
        /*001a*/ 	.short	(.L_41 - .L_40)
.L_40:
        /*001c*/ 	.word	0x00000000
        /*0020*/ 	.short	0x0002
        /*0022*/ 	.short	0x0010
        /*0024*/ 	.byte	0x00, 0xf5, 0x21, 0x00


	//----- nvinfo : EIATTR_KPARAM_INFO
	.align		4
.L_41:
        /*0028*/ 	.byte	0x04, 0x17
        /*002a*/ 	.short	(.L_43 - .L_42)
.L_42:
        /*002c*/ 	.word	0x00000000
        /*0030*/ 	.short	0x0001
        /*0032*/ 	.short	0x0008
        /*0034*/ 	.byte	0x00, 0xf5, 0x21, 0x00


	//----- nvinfo : EIATTR_KPARAM_INFO
	.align		4
.L_43:
        /*0038*/ 	.byte	0x04, 0x17
        /*003a*/ 	.short	(.L_45 - .L_44)
.L_44:
        /*003c*/ 	.word	0x00000000
        /*0040*/ 	.short	0x0000
        /*0042*/ 	.short	0x0000
        /*0044*/ 	.byte	0x00, 0xf5, 0x21, 0x00


	//----- nvinfo : EIATTR_SPARSE_MMA_MASK
	.align		4
.L_45:
        /*0048*/ 	.byte	0x03, 0x50
        /*004a*/ 	.short	0x0000


	//----- nvinfo : EIATTR_MAXREG_COUNT
	.align		4
        /*004c*/ 	.byte	0x03, 0x1b
        /*004e*/ 	.short	0x00ff


	//----- nvinfo : EIATTR_MERCURY_ISA_VERSION
	.align		4
        /*0050*/ 	.byte	0x03, 0x5f
        /*0052*/ 	.short	0x0101


	//----- nvinfo : EIATTR_VRC_CTA_INIT_COUNT
	.align		4
        /*0054*/ 	.byte	0x02, 0x4a
	.zero		1
	.zero		1


	//----- nvinfo : EIATTR_EXIT_INSTR_OFFSETS
	.align		4
        /*0058*/ 	.byte	0x04, 0x1c
        /*005a*/ 	.short	(.L_47 - .L_46)


	//   ....[0]....
.L_46:
        /*005c*/ 	.word	0x00000050


	//   ....[1]....
        /*0060*/ 	.word	0x00000150


	//----- nvinfo : EIATTR_CBANK_PARAM_SIZE
	.align		4
.L_47:
        /*0064*/ 	.byte	0x03, 0x19
        /*0066*/ 	.short	0x0020


	//----- nvinfo : EIATTR_PARAM_CBANK
	.align		4
        /*0068*/ 	.byte	0x04, 0x0a
        /*006a*/ 	.short	(.L_49 - .L_48)
	.align		4
.L_48:
        /*006c*/ 	.word	index@(.nv.constant0._Z14add_vec_GPU_v2PiS_S_m)
        /*0070*/ 	.short	0x0380
        /*0072*/ 	.short	0x0020


	//----- nvinfo : EIATTR_SW_WAR
	.align		4
.L_49:
        /*0074*/ 	.byte	0x04, 0x36
        /*0076*/ 	.short	(.L_51 - .L_50)
.L_50:
        /*0078*/ 	.word	0x00000008
.L_51:


//--------------------- .nv.info._Z14add_vec_GPU_v1PiS_S_m --------------------------
	.section	.nv.info._Z14add_vec_GPU_v1PiS_S_m,"",@"SHT_CUDA_INFO"
	.sectionflags	@""
	.align	4


	//----- nvinfo : EIATTR_CUDA_API_VERSION
	.align		4
        /*0000*/ 	.byte	0x04, 0x37
        /*0002*/ 	.short	(.L_53 - .L_52)
.L_52:
        /*0004*/ 	.word	0x00000082


	//----- nvinfo : EIATTR_KPARAM_INFO
	.align		4
.L_53:
        /*0008*/ 	.byte	0x04, 0x17
        /*000a*/ 	.short	(.L_55 - .L_54)
.L_54:
        /*000c*/ 	.word	0x00000000
        /*0010*/ 	.short	0x0003
        /*0012*/ 	.short	0x0018
        /*0014*/ 	.byte	0x00, 0xf0, 0x21, 0x00


	//----- nvinfo : EIATTR_KPARAM_INFO
	.align		4
.L_55:
        /*0018*/ 	.byte	0x04, 0x17
        /*001a*/ 	.short	(.L_57 - .L_56)
.L_56:
        /*001c*/ 	.word	0x00000000
        /*0020*/ 	.short	0x0002
        /*0022*/ 	.short	0x0010
        /*0024*/ 	.byte	0x00, 0xf5, 0x21, 0x00


	//----- nvinfo : EIATTR_KPARAM_INFO
	.align		4
.L_57:
        /*0028*/ 	.byte	0x04, 0x17
        /*002a*/ 	.short	(.L_59 - .L_58)
.L_58:
        /*002c*/ 	.word	0x00000000
        /*0030*/ 	.short	0x0001
        /*0032*/ 	.short	0x0008
        /*0034*/ 	.byte	0x00, 0xf5, 0x21, 0x00


	//----- nvinfo : EIATTR_KPARAM_INFO
	.align		4
.L_59:
        /*0038*/ 	.byte	0x04, 0x17
        /*003a*/ 	.short	(.L_61 - .L_60)
.L_60:
        /*003c*/ 	.word	0x00000000
        /*0040*/ 	.short	0x0000
        /*0042*/ 	.short	0x0000
        /*0044*/ 	.byte	0x00, 0xf5, 0x21, 0x00


	//----- nvinfo : EIATTR_SPARSE_MMA_MASK
	.align		4
.L_61:
        /*0048*/ 	.byte	0x03, 0x50
        /*004a*/ 	.short	0x0000


	//----- nvinfo : EIATTR_MAXREG_COUNT
	.align		4
        /*004c*/ 	.byte	0x03, 0x1b
        /*004e*/ 	.short	0x00ff


	//----- nvinfo : EIATTR_MERCURY_ISA_VERSION
	.align		4
        /*0050*/ 	.byte	0x03, 0x5f
        /*0052*/ 	.short	0x0101


	//----- nvinfo : EIATTR_VRC_CTA_INIT_COUNT
	.align		4
        /*0054*/ 	.byte	0x02, 0x4a
	.zero		1
	.zero		1


	//----- nvinfo : EIATTR_EXIT_INSTR_OFFSETS
	.align		4
        /*0058*/ 	.byte	0x04, 0x1c
        /*005a*/ 	.short	(.L_63 - .L_62)


	//   ....[0]....
.L_62:
        /*005c*/ 	.word	0x00000050


	//   ....[1]....
        /*0060*/ 	.word	0x000001b0


	//----- nvinfo : EIATTR_CBANK_PARAM_SIZE
	.align		4
.L_63:
        /*0064*/ 	.byte	0x03, 0x19
        /*0066*/ 	.short	0x0020


	//----- nvinfo : EIATTR_PARAM_CBANK
	.align		4
        /*0068*/ 	.byte	0x04, 0x0a
        /*006a*/ 	.short	(.L_65 - .L_64)
	.align		4
.L_64:
        /*006c*/ 	.word	index@(.nv.constant0._Z14add_vec_GPU_v1PiS_S_m)
        /*0070*/ 	.short	0x0380
        /*0072*/ 	.short	0x0020


	//----- nvinfo : EIATTR_SW_WAR
	.align		4
.L_65:
        /*0074*/ 	.byte	0x04, 0x36
        /*0076*/ 	.short	(.L_67 - .L_66)
.L_66:
        /*0078*/ 	.word	0x00000008
.L_67:


//--------------------- .nv.callgraph             --------------------------
	.section	.nv.callgraph,"",@"SHT_CUDA_CALLGRAPH"
	.align	4
	.sectionentsize	8
	.align		4
        /*0000*/ 	.word	0x00000000
	.align		4
        /*0004*/ 	.word	0xffffffff
	.align		4
        /*0008*/ 	.word	0x00000000
	.align		4
        /*000c*/ 	.word	0xfffffffe
	.align		4
        /*0010*/ 	.word	0x00000000
	.align		4
        /*0014*/ 	.word	0xfffffffd
	.align		4
        /*0018*/ 	.word	0x00000000
	.align		4
        /*001c*/ 	.word	0xfffffffc


//--------------------- .text._Z14add_vec_GPU_v3PiS_S_m --------------------------
	.section	.text._Z14add_vec_GPU_v3PiS_S_m,"ax",@progbits
	.align	128
        .global         _Z14add_vec_GPU_v3PiS_S_m
        .type           _Z14add_vec_GPU_v3PiS_S_m,@function
        .size           _Z14add_vec_GPU_v3PiS_S_m,(.L_x_4 - _Z14add_vec_GPU_v3PiS_S_m)
        .other          _Z14add_vec_GPU_v3PiS_S_m,@"STO_CUDA_ENTRY STV_DEFAULT"
_Z14add_vec_GPU_v3PiS_S_m:
.text._Z14add_vec_GPU_v3PiS_S_m:
[----:B------:R-:W-:Y:S01]  /*0000*/  LDC R1, c[0x0][0x37c] ;  /* 0x0000df00ff017b82 */ /* 0x000fe20000000800 */
[----:B------:R-:W0:Y:S07]  /*0010*/  S2R R0, SR_TID.X ;  /* 0x0000000000007919 */ /* 0x000e2e0000002100 */
[----:B------:R-:W0:Y:S01]  /*0020*/  S2UR UR4, SR_CTAID.X ;  /* 0x00000000000479c3 */ /* 0x000e220000002500 */
[----:B------:R-:W1:Y:S07]  /*0030*/  LDCU.64 UR8, c[0x0][0x398] ;  /* 0x00007300ff0877ac */ /* 0x000e6e0008000a00 */
[----:B------:R-:W0:Y:S02]  /*0040*/  LDC R9, c[0x0][0x360] ;  /* 0x0000d800ff097b82 */ /* 0x000e240000000800 */
[----:B0-----:R-:W-:-:S05]  /*0050*/  IMAD R0, R9, UR4, R0 ;  /* 0x0000000409007c24 */ /* 0x001fca000f8e0200 */
[----:B-1----:R-:W-:Y:S02]  /*0060*/  ISETP.GE.U32.AND P0, PT, R0, UR8, PT ;  /* 0x0000000800007c0c */ /* 0x002fe4000bf06070 */
[----:B------:R-:W-:-:S04]  /*0070*/  SHF.R.S32.HI R2, RZ, 0x1f, R0 ;  /* 0x0000001fff027819 */ /* 0x000fc80000011400 */
[----:B------:R-:W-:-:S13]  /*0080*/  ISETP.GE.U32.AND.EX P0, PT, R2, UR9, PT, P0 ;  /* 0x0000000902007c0c */ /* 0x000fda000bf06100 */
[----:B------:R-:W-:Y:S05]  /*0090*/  @P0 EXIT ;  /* 0x000000000000094d */ /* 0x000fea0003800000 */
[----:B------:R-:W0:Y:S01]  /*00a0*/  LDCU UR4, c[0x0][0x370] ;  /* 0x00006e00ff0477ac */ /* 0x000e220008000800 */
[----:B------:R-:W-:Y:S02]  /*00b0*/  IMAD.MOV.U32 R13, RZ, RZ, R2 ;  /* 0x000000ffff0d7224 */ /* 0x000fe400078e0002 */
[----:B------:R-:W-:Y:S01]  /*00c0*/  IMAD.MOV.U32 R8, RZ, RZ, R0 ;  /* 0x000000ffff087224 */ /* 0x000fe200078e0000 */
[----:B------:R-:W1:Y:S01]  /*00d0*/  LDCU.64 UR6, c[0x0][0x358] ;  /* 0x00006b00ff0677ac */ /* 0x000e620008000a00 */
[----:B------:R-:W2:Y:S01]  /*00e0*/  LDCU.64 UR10, c[0x0][0x390] ;  /* 0x00007200ff0a77ac */ /* 0x000ea20008000a00 */
[----:B------:R-:W3:Y:S01]  /*00f0*/  LDCU.128 UR12, c[0x0][0x380] ;  /* 0x00007000ff0c77ac */ /* 0x000ee20008000c00 */
[----:B0-----:R-:W-:-:S07]  /*0100*/  IMAD R9, R9, UR4, RZ ;  /* 0x0000000409097c24 */ /* 0x001fce000f8e02ff */
.L_x_0:
[C---:B0-----:R-:W-:Y:S01]  /*0110*/  IMAD.SHL.U32 R6, R8.reuse, 0x4, RZ ;  /* 0x0000000408067824 */ /* 0x041fe200078e00ff */
[----:B------:R-:W-:-:S04]  /*0120*/  SHF.L.U64.HI R7, R8, 0x2, R13 ;  /* 0x0000000208077819 */ /* 0x000fc8000001020d */
[C---:B---3--:R-:W-:Y:S02]  /*0130*/  IADD3 R4, P1, PT, R6.reuse, UR14, RZ ;  /* 0x0000000e06047c10 */ /* 0x048fe4000ff3e0ff */
[----:B------:R-:W-:Y:S02]  /*0140*/  IADD3 R2, P0, PT, R6, UR12, RZ ;  /* 0x0000000c06027c10 */ /* 0x000fe4000ff1e0ff */
[C---:B------:R-:W-:Y:S02]  /*0150*/  IADD3.X R5, PT, PT, R7.reuse, UR15, RZ, P1, !PT ;  /* 0x0000000f07057c10 */ /* 0x040fe40008ffe4ff */
[----:B------:R-:W-:-:S04]  /*0160*/  IADD3.X R3, PT, PT, R7, UR13, RZ, P0, !PT ;  /* 0x0000000d07037c10 */ /* 0x000fc800087fe4ff */
[----:B-1----:R-:W3:Y:S04]  /*0170*/  LDG.E R5, desc[UR6][R4.64] ;  /* 0x0000000604057981 */ /* 0x002ee8000c1e1900 */
[----:B------:R-:W3:Y:S01]  /*0180*/  LDG.E R2, desc[UR6][R2.64] ;  /* 0x0000000602027981 */ /* 0x000ee2000c1e1900 */
[----:B--2---:R-:W-:Y:S01]  /*0190*/  IADD3 R6, P0, PT, R6, UR10, RZ ;  /* 0x0000000a06067c10 */ /* 0x004fe2000ff1e0ff */
[----:B------:R-:W-:-:S03]  /*01a0*/  IMAD.IADD R8, R9, 0x1, R0 ;  /* 0x0000000109087824 */ /* 0x000fc600078e0200 */
[----:B------:R-:W-:Y:S02]  /*01b0*/  IADD3.X R7, PT, PT, R7, UR11, RZ, P0, !PT ;  /* 0x0000000b07077c10 */ /* 0x000fe400087fe4ff */
[----:B------:R-:W-:Y:S02]  /*01c0*/  ISETP.GE.U32.AND P0, PT, R8, UR8, PT ;  /* 0x0000000808007c0c */ /* 0x000fe4000bf06070 */
[----:B------:R-:W-:-:S04]  /*01d0*/  SHF.R.S32.HI R13, RZ, 0x1f, R8 ;  /* 0x0000001fff0d7819 */ /* 0x000fc80000011408 */
[----:B------:R-:W-:Y:S01]  /*01e0*/  ISETP.GE.U32.AND.EX P0, PT, R13, UR9, PT, P0 ;  /* 0x000000090d007c0c */ /* 0x000fe2000bf06100 */
[----:B------:R-:W-:Y:S02]  /*01f0*/  IMAD.MOV.U32 R0, RZ, RZ, R8 ;  /* 0x000000ffff007224 */ /* 0x000fe400078e0008 */
[----:B---3--:R-:W-:-:S05]  /*0200*/  IMAD.IADD R11, R2, 0x1, R5 ;  /* 0x00000001020b7824 */ /* 0x008fca00078e0205 */
[----:B------:R0:W-:Y:S05]  /*0210*/  STG.E desc[UR6][R6.64], R11 ;  /* 0x0000000b06007986 */ /* 0x0001ea000c101906 */
[----:B------:R-:W-:Y:S05]  /*0220*/  @!P0 BRA `(.L_x_0) ;  /* 0xfffffffc00b88947 */ /* 0x000fea000383ffff */
[----:B------:R-:W-:Y:S05]  /*0230*/  EXIT ;  /* 0x000000000000794d */ /* 0x000fea0003800000 */
.L_x_1:
[----:B------:R-:W-:-:S00]  /*0240*/  BRA `(.L_x_1) ;  /* 0xfffffffc00fc7947 */ /* 0x000fc0000383ffff */
[----:B------:R-:W-:-:S00]  /*0250*/  NOP ;  /* 0x0000000000007918 */ /* 0x000fc00000000000 */
        /* <DEDUP_REMOVED lines=10> */
.L_x_4:


//--------------------- .text._Z14add_vec_GPU_v2PiS_S_m --------------------------
	.section	.text._Z14add_vec_GPU_v2PiS_S_m,"ax",@progbits
	.align	128
        .global         _Z14add_vec_GPU_v2PiS_S_m
        .type           _Z14add_vec_GPU_v2PiS_S_m,@function
        .size           _Z14add_vec_GPU_v2PiS_S_m,(.L_x_5 - _Z14add_vec_GPU_v2PiS_S_m)
        .other          _Z14add_vec_GPU_v2PiS_S_m,@"STO_CUDA_ENTRY STV_DEFAULT"
_Z14add_vec_GPU_v2PiS_S_m:
.text._Z14add_vec_GPU_v2PiS_S_m:
[----:B------:R-:W-:Y:S01]  /*0000*/  LDC R1, c[0x0][0x37c] ;  /* 0x0000df00ff017b82 */ /* 0x000fe20000000800 */
[----:B------:R-:W0:Y:S01]  /*0010*/  S2R R0, SR_TID.X ;  /* 0x0000000000007919 */ /* 0x000e220000002100 */
[----:B------:R-:W0:Y:S02]  /*0020*/  LDCU.64 UR4, c[0x0][0x398] ;  /* 0x00007300ff0477ac */ /* 0x000e240008000a00 */
[----:B0-----:R-:W-:-:S04]  /*0030*/  ISETP.GE.U32.AND P0, PT, R0, UR4, PT ;  /* 0x0000000400007c0c */ /* 0x001fc8000bf06070 */
[----:B------:R-:W-:-:S13]  /*0040*/  ISETP.GE.U32.AND.EX P0, PT, RZ, UR5, PT, P0 ;  /* 0x00000005ff007c0c */ /* 0x000fda000bf06100 */
[----:B------:R-:W-:Y:S05]  /*0050*/  @P0 EXIT ;  /* 0x000000000000094d */ /* 0x000fea0003800000 */
[----:B------:R-:W0:Y:S01]  /*0060*/  LDCU.128 UR8, c[0x0][0x380] ;  /* 0x00007000ff0877ac */ /* 0x000e220008000c00 */
[----:B------:R-:W-:Y:S01]  /*0070*/  IMAD.SHL.U32 R6, R0, 0x4, RZ ;  /* 0x0000000400067824 */ /* 0x000fe200078e00ff */
[----:B------:R-:W-:Y:S01]  /*0080*/  SHF.R.U32.HI R0, RZ, 0x1e, R0 ;  /* 0x0000001eff007819 */ /* 0x000fe20000011600 */
[----:B------:R-:W1:Y:S01]  /*0090*/  LDCU.64 UR4, c[0x0][0x358] ;  /* 0x00006b00ff0477ac */ /* 0x000e620008000a00 */
[----:B------:R-:W2:Y:S02]  /*00a0*/  LDCU.64 UR6, c[0x0][0x390] ;  /* 0x00007200ff0677ac */ /* 0x000ea40008000a00 */
[C---:B0-----:R-:W-:Y:S02]  /*00b0*/  IADD3 R4, P1, PT, R6.reuse, UR10, RZ ;  /* 0x0000000a06047c10 */ /* 0x041fe4000ff3e0ff */
[----:B------:R-:W-:Y:S02]  /*00c0*/  IADD3 R2, P0, PT, R6, UR8, RZ ;  /* 0x0000000806027c10 */ /* 0x000fe4000ff1e0ff */
[----:B------:R-:W-:-:S02]  /*00d0*/  IADD3.X R5, PT, PT, R0, UR11, RZ, P1, !PT ;  /* 0x0000000b00057c10 */ /* 0x000fc40008ffe4ff */
[----:B------:R-:W-:-:S04]  /*00e0*/  IADD3.X R3, PT, PT, R0, UR9, RZ, P0, !PT ;  /* 0x0000000900037c10 */ /* 0x000fc800087fe4ff */
[----:B-1----:R-:W3:Y:S04]  /*00f0*/  LDG.E R5, desc[UR4][R4.64] ;  /* 0x0000000404057981 */ /* 0x002ee8000c1e1900 */
[----:B------:R-:W3:Y:S01]  /*0100*/  LDG.E R2, desc[UR4][R2.64] ;  /* 0x0000000402027981 */ /* 0x000ee2000c1e1900 */
[----:B--2---:R-:W-:-:S04]  /*0110*/  IADD3 R6, P0, PT, R6, UR6, RZ ;  /* 0x0000000606067c10 */ /* 0x004fc8000ff1e0ff */
[----:B------:R-:W-:Y:S01]  /*0120*/  IADD3.X R7, PT, PT, R0, UR7, RZ, P0, !PT ;  /* 0x0000000700077c10 */ /* 0x000fe200087fe4ff */
[----:B---3--:R-:W-:-:S05]  /*0130*/  IMAD.IADD R9, R2, 0x1, R5 ;  /* 0x0000000102097824 */ /* 0x008fca00078e0205 */
[----:B------:R-:W-:Y:S01]  /*0140*/  STG.E desc[UR4][R6.64], R9 ;  /* 0x0000000906007986 */ /* 0x000fe2000c101904 */
[----:B------:R-:W-:Y:S05]  /*0150*/  EXIT ;  /* 0x000000000000794d */ /* 0x000fea0003800000 */
.L_x_2:
        /* <DEDUP_REMOVED lines=10> */
.L_x_5:


//--------------------- .text._Z14add_vec_GPU_v1PiS_S_m --------------------------
	.section	.text._Z14add_vec_GPU_v1PiS_S_m,"ax",@progbits
	.align	128
        .global         _Z14add_vec_GPU_v1PiS_S_m
        .type           _Z14add_vec_GPU_v1PiS_S_m,@function
        .size           _Z14add_vec_GPU_v1PiS_S_m,(.L_x_6 - _Z14add_vec_GPU_v1PiS_S_m)
        .other          _Z14add_vec_GPU_v1PiS_S_m,@"STO_CUDA_ENTRY STV_DEFAULT"
_Z14add_vec_GPU_v1PiS_S_m:
.text._Z14add_vec_GPU_v1PiS_S_m:
[----:B------:R-:W-:Y:S08]  /*0000*/  LDC R1, c[0x0][0x37c] ;  /* 0x0000df00ff017b82 */ /* 0x000ff00000000800 */
[----:B------:R-:W0:Y:S08]  /*0010*/  S2UR UR4, SR_CTAID.X ;  /* 0x00000000000479c3 */ /* 0x000e300000002500 */
[----:B------:R-:W0:Y:S02]  /*0020*/  LDC.64 R2, c[0x0][0x398] ;  /* 0x0000e600ff027b82 */ /* 0x000e240000000a00 */
[----:B0-----:R-:W-:-:S04]  /*0030*/  ISETP.LE.U32.AND P0, PT, R2, UR4, PT ;  /* 0x0000000402007c0c */ /* 0x001fc8000bf03070 */
[----:B------:R-:W-:-:S13]  /*0040*/  ISETP.GE.U32.AND.EX P0, PT, RZ, R3, PT, P0 ;  /* 0x00000003ff00720c */ /* 0x000fda0003f06100 */
[----:B------:R-:W-:Y:S05]  /*0050*/  @P0 EXIT ;  /* 0x000000000000094d */ /* 0x000fea0003800000 */
[----:B------:R-:W0:Y:S01]  /*0060*/  LDCU.128 UR8, c[0x0][0x380] ;  /* 0x00007000ff0877ac */ /* 0x000e220008000c00 */
[----:B------:R-:W-:Y:S01]  /*0070*/  USHF.L.U32 UR5, UR4, 0x2, URZ ;  /* 0x0000000204057899 */ /* 0x000fe200080006ff */
[----:B------:R-:W1:Y:S01]  /*0080*/  LDCU.64 UR12, c[0x0][0x358] ;  /* 0x00006b00ff0c77ac */ /* 0x000e620008000a00 */
[----:B------:R-:W-:Y:S02]  /*0090*/  USHF.R.U32.HI UR4, URZ, 0x1e, UR4 ;  /* 0x0000001eff047899 */ /* 0x000fe40008011604 */
[----:B0-----:R-:W-:Y:S02]  /*00a0*/  UIADD3 UR6, UP1, UPT, UR5, UR10, URZ ;  /* 0x0000000a05067290 */ /* 0x001fe4000ff3e0ff */
[----:B------:R-:W-:Y:S02]  /*00b0*/  UIADD3 UR8, UP0, UPT, UR5, UR8, URZ ;  /* 0x0000000805087290 */ /* 0x000fe4000ff1e0ff */
[----:B------:R-:W-:Y:S02]  /*00c0*/  UIADD3.X UR7, UPT, UPT, UR4, UR11, URZ, UP1, !UPT ;  /* 0x0000000b04077290 */ /* 0x000fe40008ffe4ff */
[----:B------:R-:W-:Y:S01]  /*00d0*/  UIADD3.X UR9, UPT, UPT, UR4, UR9, URZ, UP0, !UPT ;  /* 0x0000000904097290 */ /* 0x000fe200087fe4ff */
[----:B------:R-:W-:Y:S01]  /*00e0*/  MOV R4, UR6 ;  /* 0x0000000600047c02 */ /* 0x000fe20008000f00 */
[----:B------:R-:W-:-:S02]  /*00f0*/  IMAD.U32 R2, RZ, RZ, UR8 ;  /* 0x00000008ff027e24 */ /* 0x000fc4000f8e00ff */
[----:B------:R-:W-:Y:S02]  /*0100*/  MOV R5, UR7 ;  /* 0x0000000700057c02 */ /* 0x000fe40008000f00 */
[----:B------:R-:W-:-:S03]  /*0110*/  IMAD.U32 R3, RZ, RZ, UR9 ;  /* 0x00000009ff037e24 */ /* 0x000fc6000f8e00ff */
[----:B------:R-:W0:Y:S01]  /*0120*/  LDCU.64 UR6, c[0x0][0x390] ;  /* 0x00007200ff0677ac */ /* 0x000e220008000a00 */
[----:B-1----:R-:W2:Y:S04]  /*0130*/  LDG.E R5, desc[UR12][R4.64] ;  /* 0x0000000c04057981 */ /* 0x002ea8000c1e1900 */
[----:B------:R-:W2:Y:S01]  /*0140*/  LDG.E R2, desc[UR12][R2.64] ;  /* 0x0000000c02027981 */ /* 0x000ea2000c1e1900 */
[----:B0-----:R-:W-:-:S04]  /*0150*/  UIADD3 UR5, UP0, UPT, UR5, UR6, URZ ;  /* 0x0000000605057290 */ /* 0x001fc8000ff1e0ff */
[----:B------:R-:W-:Y:S02]  /*0160*/  UIADD3.X UR4, UPT, UPT, UR4, UR7, URZ, UP0, !UPT ;  /* 0x0000000704047290 */ /* 0x000fe400087fe4ff */
[----:B------:R-:W-:-:S04]  /*0170*/  IMAD.U32 R6, RZ, RZ, UR5 ;  /* 0x00000005ff067e24 */ /* 0x000fc8000f8e00ff */
[----:B------:R-:W-:Y:S01]  /*0180*/  MOV R7, UR4 ;  /* 0x0000000400077c02 */ /* 0x000fe20008000f00 */
[----:B--2---:R-:W-:-:S05]  /*0190*/  IMAD.IADD R9, R2, 0x1, R5 ;  /* 0x0000000102097824 */ /* 0x004fca00078e0205 */
[----:B------:R-:W-:Y:S01]  /*01a0*/  STG.E desc[UR12][R6.64], R9 ;  /* 0x0000000906007986 */ /* 0x000fe2000c10190c */
[----:B------:R-:W-:Y:S05]  /*01b0*/  EXIT ;  /* 0x000000000000794d */ /* 0x000fea0003800000 */
.L_x_3:
        /* <DEDUP_REMOVED lines=12> */
.L_x_6:


//--------------------- .nv.shared.reserved.0     --------------------------
	.section	.nv.shared.reserved.0,"aw",@nobits
	.weak		__nv_reservedSMEM_offset_0_alias
	.size		__nv_reservedSMEM_offset_0_alias, 0, 64
	.other		__nv_reservedSMEM_offset_0_alias,@"STO_CUDA_RESERVED_SHARED STV_DEFAULT"
__nv_reservedSMEM_offset_0_alias:
	.zero		0
	.zero		64


//--------------------- .nv.constant0._Z14add_vec_GPU_v3PiS_S_m --------------------------
	.section	.nv.constant0._Z14add_vec_GPU_v3PiS_S_m,"a",@progbits
	.sectionflags	@""
	.align	4
.nv.constant0._Z14add_vec_GPU_v3PiS_S_m:
	.zero		928


//--------------------- .nv.constant0._Z14add_vec_GPU_v2PiS_S_m --------------------------
	.section	.nv.constant0._Z14add_vec_GPU_v2PiS_S_m,"a",@progbits
	.sectionflags	@""
	.align	4
.nv.constant0._Z14add_vec_GPU_v2PiS_S_m:
	.zero		928


//--------------------- .nv.constant0._Z14add_vec_GPU_v1PiS_S_m --------------------------
	.section	.nv.constant0._Z14add_vec_GPU_v1PiS_S_m,"a",@progbits
	.sectionflags	@""
	.align	4
.nv.constant0._Z14add_vec_GPU_v1PiS_S_m:
	.zero		928


//--------------------- SYMBOLS --------------------------

	.type		.nv.reservedSmem.offset0,@object
	.size		.nv.reservedSmem.offset0,0x4
